	.headerflags	@"EF_CUDA_TEXMODE_UNIFIED EF_CUDA_64BIT_ADDRESS EF_CUDA_ACCELERATORS EF_CUDA_SM90 EF_CUDA_VIRTUAL_SM(EF_CUDA_SM90)"
	.elftype	@"ET_EXEC"


//--------------------- .nv.info                  --------------------------
	.section	.nv.info,"",@"SHT_CUDA_INFO"
	.align	4


	//----- nvinfo : EIATTR_REGCOUNT
	.align		4
        /*0000*/ 	.byte	0x04, 0x2f
        /*0002*/ 	.short	(.L_3 - .L_2)
	.align		4
.L_2:
        /*0004*/ 	.word	index@(triton_poi_fused_div_maximum_mean_std_sub_10)
        /*0008*/ 	.word	0x00000016


	//----- nvinfo : EIATTR_MIN_STACK_SIZE
	.align		4
.L_3:
        /*000c*/ 	.byte	0x04, 0x12
        /*000e*/ 	.short	(.L_5 - .L_4)
	.align		4
.L_4:
        /*0010*/ 	.word	index@(triton_poi_fused_div_maximum_mean_std_sub_10)
        /*0014*/ 	.word	0x00000000


	//----- nvinfo : EIATTR_FRAME_SIZE
	.align		4
.L_5:
        /*0018*/ 	.byte	0x04, 0x11
        /*001a*/ 	.short	(.L_7 - .L_6)
	.align		4
.L_6:
        /*001c*/ 	.word	index@(triton_poi_fused_div_maximum_mean_std_sub_10)
        /*0020*/ 	.word	0x00000000


	//----- nvinfo : EIATTR_MIN_STACK_SIZE
	.align		4
.L_7:
        /*0024*/ 	.byte	0x04, 0x12
        /*0026*/ 	.short	(.L_9 - .L_8)
	.align		4
.L_8:
        /*0028*/ 	.word	index@(triton_poi_fused_div_maximum_mean_std_sub_10)
        /*002c*/ 	.word	0x00000000
.L_9:


//--------------------- .nv.info.triton_poi_fused_div_maximum_mean_std_sub_10 --------------------------
	.section	.nv.info.triton_poi_fused_div_maximum_mean_std_sub_10,"",@"SHT_CUDA_INFO"
	.sectionflags	@""
	.align	4


	//----- nvinfo : EIATTR_CUDA_API_VERSION
	.align		4
        /*0000*/ 	.byte	0x04, 0x37
        /*0002*/ 	.short	(.L_11 - .L_10)
.L_10:
        /*0004*/ 	.word	0x0000007c


	//----- nvinfo : EIATTR_KPARAM_INFO
	.align		4
.L_11:
        /*0008*/ 	.byte	0x04, 0x17
        /*000a*/ 	.short	(.L_13 - .L_12)
.L_12:
        /*000c*/ 	.word	0x00000000
        /*0010*/ 	.short	0x0005
        /*0012*/ 	.short	0x0024
        /*0014*/ 	.byte	0x00, 0xf0, 0x11, 0x00


	//----- nvinfo : EIATTR_KPARAM_INFO
	.align		4
.L_13:
        /*0018*/ 	.byte	0x04, 0x17
        /*001a*/ 	.short	(.L_15 - .L_14)
.L_14:
        /*001c*/ 	.word	0x00000000
        /*0020*/ 	.short	0x0004
        /*0022*/ 	.short	0x0020
        /*0024*/ 	.byte	0x00, 0xf0, 0x11, 0x00


	//----- nvinfo : EIATTR_KPARAM_INFO
	.align		4
.L_15:
        /*0028*/ 	.byte	0x04, 0x17
        /*002a*/ 	.short	(.L_17 - .L_16)
.L_16:
        /*002c*/ 	.word	0x00000000
        /*0030*/ 	.short	0x0003
        /*0032*/ 	.short	0x0018
        /*0034*/ 	.byte	0x00, 0xf4, 0x21, 0x00


	//----- nvinfo : EIATTR_KPARAM_INFO
	.align		4
.L_17:
        /*0038*/ 	.byte	0x04, 0x17
        /*003a*/ 	.short	(.L_19 - .L_18)
.L_18:
        /*003c*/ 	.word	0x00000000
        /*0040*/ 	.short	0x0002
        /*0042*/ 	.short	0x0010
        /*0044*/ 	.byte	0x00, 0xf4, 0x21, 0x00


	//----- nvinfo : EIATTR_KPARAM_INFO
	.align		4
.L_19:
        /*0048*/ 	.byte	0x04, 0x17
        /*004a*/ 	.short	(.L_21 - .L_20)
.L_20:
        /*004c*/ 	.word	0x00000000
        /*0050*/ 	.short	0x0001
        /*0052*/ 	.short	0x0008
        /*0054*/ 	.byte	0x00, 0xf4, 0x21, 0x00


	//----- nvinfo : EIATTR_KPARAM_INFO
	.align		4
.L_21:
        /*0058*/ 	.byte	0x04, 0x17
        /*005a*/ 	.short	(.L_23 - .L_22)
.L_22:
        /*005c*/ 	.word	0x00000000
        /*0060*/ 	.short	0x0000
        /*0062*/ 	.short	0x0000
        /*0064*/ 	.byte	0x00, 0xf4, 0x21, 0x00


	//----- nvinfo : EIATTR_SPARSE_MMA_MASK
	.align		4
.L_23:
        /*0068*/ 	.byte	0x03, 0x50
        /*006a*/ 	.short	0x0000


	//----- nvinfo : EIATTR_MAXREG_COUNT
	.align		4
        /*006c*/ 	.byte	0x03, 0x1b
        /*006e*/ 	.short	0x00ff


	//----- nvinfo : EIATTR_EXIT_INSTR_OFFSETS
	.align		4
        /*0070*/ 	.byte	0x04, 0x1c
        /*0072*/ 	.short	(.L_25 - .L_24)


	//   ....[0]....
.L_24:
        /*0074*/ 	.word	0x000007a0


	//   ....[1]....
        /*0078*/ 	.word	0x00000840


	//----- nvinfo : EIATTR_REQNTID
	.align		4
.L_25:
        /*007c*/ 	.byte	0x04, 0x10
        /*007e*/ 	.short	(.L_27 - .L_26)
.L_26:
        /*0080*/ 	.word	0x00000080
        /*0084*/ 	.word	0x00000001
        /*0088*/ 	.word	0x00000001


	//----- nvinfo : EIATTR_CBANK_PARAM_SIZE
	.align		4
.L_27:
        /*008c*/ 	.byte	0x03, 0x19
        /*008e*/ 	.short	0x0028


	//----- nvinfo : EIATTR_PARAM_CBANK
	.align		4
        /*0090*/ 	.byte	0x04, 0x0a
        /*0092*/ 	.short	(.L_29 - .L_28)
	.align		4
.L_28:
        /*0094*/ 	.word	index@(.nv.constant0.triton_poi_fused_div_maximum_mean_std_sub_10)
        /*0098*/ 	.short	0x0210
        /*009a*/ 	.short	0x0028


	//----- nvinfo : EIATTR_SW_WAR
	.align		4
.L_29:
        /*009c*/ 	.byte	0x04, 0x36
        /*009e*/ 	.short	(.L_31 - .L_30)
.L_30:
        /*00a0*/ 	.word	0x00000008
.L_31:


//--------------------- .nv.callgraph             --------------------------
	.section	.nv.callgraph,"",@"SHT_CUDA_CALLGRAPH"
	.align	4
	.sectionentsize	8
	.align		4
        /*0000*/ 	.word	0x00000000
	.align		4
        /*0004*/ 	.word	0xffffffff
	.align		4
        /*0008*/ 	.word	0x00000000
	.align		4
        /*000c*/ 	.word	0xfffffffe
	.align		4
        /*0010*/ 	.word	0x00000000
	.align		4
        /*0014*/ 	.word	0xfffffffd
	.align		4
        /*0018*/ 	.word	0x00000000
	.align		4
        /*001c*/ 	.word	0xfffffffc


//--------------------- .nv.constant4             --------------------------
	.section	.nv.constant4,"a",@progbits
	.align	8
	.align		8
.nv.constant4:
        /*0000*/ 	.dword	_$_str
	.align		8
        /*0008*/ 	.dword	_$_str_$_2


//--------------------- .text.triton_poi_fused_div_maximum_mean_std_sub_10 --------------------------
	.section	.text.triton_poi_fused_div_maximum_mean_std_sub_10,"ax",@progbits
	.sectionflags	@"SHF_BARRIERS=1"
	.align	128
        .global         triton_poi_fused_div_maximum_mean_std_sub_10
        .type           triton_poi_fused_div_maximum_mean_std_sub_10,@function
        .size           triton_poi_fused_div_maximum_mean_std_sub_10,(.L_x_1 - triton_poi_fused_div_maximum_mean_std_sub_10)
        .other          triton_poi_fused_div_maximum_mean_std_sub_10,@"STO_CUDA_ENTRY STV_DEFAULT"
triton_poi_fused_div_maximum_mean_std_sub_10:
.text.triton_poi_fused_div_maximum_mean_std_sub_10:
[----:B------:R-:W0:Y:S02]  /*0000*/  LDC R1, c[0x0][0x28] ;  /* 0x00000a00ff017b82 */ /* 0x000e240000000800 */
[----:B------:R-:W1:Y:S01]  /*0010*/  S2R R2, SR_TID.X ;  /* 0x0000000000027919 */ /* 0x000e620000002100 */
[----:B------:R-:W2:Y:S01]  /*0020*/  LDC.64 R6, c[0x0][0x220] ;  /* 0x00008800ff067b82 */ /* 0x000ea20000000a00 */
[----:B------:R-:W-:Y:S01]  /*0030*/  HFMA2.MMA R14, -RZ, RZ, 0, 0 ;  /* 0x00000000ff0e7435 */ /* 0x000fe200000001ff */
[----:B------:R-:W-:Y:S01]  /*0040*/  ULDC.64 UR6, c[0x0][0x208] ;  /* 0x0000820000067ab9 */ /* 0x000fe20000000a00 */
[----:B------:R-:W3:Y:S05]  /*0050*/  S2R R0, SR_CTAID.Y ;  /* 0x0000000000007919 */ /* 0x000eea0000002600 */
[----:B------:R-:W4:Y:S08]  /*0060*/  LDC.64 R8, c[0x0][0x210] ;  /* 0x00008400ff087b82 */ /* 0x000f300000000a00 */
[----:B------:R-:W5:Y:S01]  /*0070*/  LDC.64 R10, c[0x0][0x218] ;  /* 0x00008600ff0a7b82 */ /* 0x000f620000000a00 */
[----:B-1----:R-:W-:-:S02]  /*0080*/  SHF.R.U32.HI R3, RZ, 0x3, R2 ;  /* 0x00000003ff037819 */ /* 0x002fc40000011602 */
[----:B---3--:R-:W-:Y:S02]  /*0090*/  SHF.L.U32 R0, R0, 0x4, RZ ;  /* 0x0000000400007819 */ /* 0x008fe400000006ff */
[----:B------:R-:W-:-:S04]  /*00a0*/  SGXT.U32 R3, R3, 0x4 ;  /* 0x000000040303781a */ /* 0x000fc80000000000 */
[----:B------:R-:W-:-:S04]  /*00b0*/  LOP3.LUT R4, R0, R3, RZ, 0xfc, !PT ;  /* 0x0000000300047212 */ /* 0x000fc800078efcff */
[C---:B------:R-:W-:Y:S01]  /*00c0*/  ISETP.GE.AND P0, PT, R4.reuse, 0xc, PT ;  /* 0x0000000c0400780c */ /* 0x040fe20003f06270 */
[----:B------:R-:W-:-:S05]  /*00d0*/  IMAD.HI R3, R4, 0x55555556, RZ ;  /* 0x5555555604037827 */ /* 0x000fca00078e02ff */
[----:B------:R-:W-:-:S05]  /*00e0*/  LEA.HI R13, R3, R3, RZ, 0x1 ;  /* 0x00000003030d7211 */ /* 0x000fca00078f08ff */
[----:B--2---:R-:W-:-:S05]  /*00f0*/  IMAD.WIDE R6, R13, 0x4, R6 ;  /* 0x000000040d067825 */ /* 0x004fca00078e0206 */
[----:B------:R1:W2:Y:S01]  /*0100*/  @!P0 LDG.E.EL R14, desc[UR6][R6.64] ;  /* 0x00000006060e8981 */ /* 0x0002a2000c2e1900 */
[----:B------:R-:W-:Y:S01]  /*0110*/  SHF.L.U32 R12, R2, 0x2, RZ ;  /* 0x00000002020c7819 */ /* 0x000fe200000006ff */
[----:B-----5:R-:W-:Y:S01]  /*0120*/  IMAD.WIDE R10, R13, 0x4, R10 ;  /* 0x000000040d0a7825 */ /* 0x020fe200078e020a */
[----:B------:R-:W3:Y:S01]  /*0130*/  S2R R3, SR_CTAID.X ;  /* 0x0000000000037919 */ /* 0x000ee20000002500 */
[----:B-1----:R-:W-:Y:S02]  /*0140*/  CS2R R6, SRZ ;  /* 0x0000000000067805 */ /* 0x002fe4000001ff00 */
[----:B---3--:R-:W-:-:S05]  /*0150*/  IMAD.SHL.U32 R3, R3, 0x20, RZ ;  /* 0x0000002003037824 */ /* 0x008fca00078e00ff */
[----:B------:R-:W-:Y:S02]  /*0160*/  LOP3.LUT R5, R3, 0x1c, R12, 0xf8, !PT ;  /* 0x0000001c03057812 */ /* 0x000fe400078ef80c */
[----:B------:R-:W-:-:S03]  /*0170*/  MOV R12, RZ ;  /* 0x000000ff000c7202 */ /* 0x000fc60000000f00 */
[----:B------:R-:W-:-:S03]  /*0180*/  IMAD R5, R4, 0x1000, R5 ;  /* 0x0000100004057824 */ /* 0x000fc600078e0205 */
[----:B------:R-:W3:Y:S01]  /*0190*/  @!P0 LDG.E.EL R12, desc[UR6][R10.64] ;  /* 0x000000060a0c8981 */ /* 0x000ee2000c2e1900 */
[----:B----4-:R-:W-:Y:S01]  /*01a0*/  IMAD.WIDE R8, R5, 0x4, R8 ;  /* 0x0000000405087825 */ /* 0x010fe200078e0208 */
[----:B------:R-:W-:-:S06]  /*01b0*/  CS2R R4, SRZ ;  /* 0x0000000000047805 */ /* 0x000fcc000001ff00 */
[----:B------:R1:W3:Y:S01]  /*01c0*/  @!P0 LDG.E.EL.128 R4, desc[UR6][R8.64] ;  /* 0x0000000608048981 */ /* 0x0002e2000c2e1d00 */
[----:B------:R-:W4:Y:S01]  /*01d0*/  S2UR UR5, SR_CgaCtaId ;  /* 0x00000000000579c3 */ /* 0x000f220000008800 */
[----:B------:R-:W-:Y:S01]  /*01e0*/  UMOV UR4, 0x400 ;  /* 0x0000040000047882 */ /* 0x000fe20000000000 */
[----:B-1----:R-:W-:Y:S01]  /*01f0*/  IMAD.SHL.U32 R9, R2, 0x10, RZ ;  /* 0x0000001002097824 */ /* 0x002fe200078e00ff */
[----:B------:R-:W-:-:S04]  /*0200*/  SHF.R.U32.HI R8, RZ, 0x1, R2 ;  /* 0x00000001ff087819 */ /* 0x000fc80000011602 */
[----:B------:R-:W-:Y:S02]  /*0210*/  LOP3.LUT R8, R8, 0x3c, RZ, 0xc0, !PT ;  /* 0x0000003c08087812 */ /* 0x000fe400078ec0ff */
[----:B------:R-:W-:Y:S01]  /*0220*/  LOP3.LUT R9, R9, 0x7f0, RZ, 0xc0, !PT ;  /* 0x000007f009097812 */ /* 0x000fe200078ec0ff */
[----:B----4-:R-:W-:-:S06]  /*0230*/  UPRMT UR4, UR5, 0x654, UR4 ;  /* 0x0000065405047896 */ /* 0x010fcc0008000004 */
[----:B------:R-:W-:Y:S02]  /*0240*/  IADD3 R10, R9, UR4, R8 ;  /* 0x00000004090a7c10 */ /* 0x000fe4000fffe008 */
[----:B------:R-:W-:Y:S01]  /*0250*/  ISETP.GE.AND P3, PT, R0, RZ, PT ;  /* 0x000000ff0000720c */ /* 0x000fe20003f66270 */
[----:B--2---:R-:W-:-:S04]  /*0260*/  FMUL R14, R14, 8.1386831880081444979e-05 ;  /* 0x38aaae390e0e7820 */ /* 0x004fc80000400000 */
[----:B------:R-:W1:Y:S02]  /*0270*/  MUFU.SQRT R13, R14 ;  /* 0x0000000e000d7308 */ /* 0x000e640000002000 */
[C---:B-1----:R-:W-:Y:S02]  /*0280*/  FSETP.GT.AND P0, PT, R13.reuse, 0.0090210977941751480103, PT ;  /* 0x3c13cd3a0d00780b */ /* 0x042fe40003f04000 */
[----:B------:R-:W-:-:S11]  /*0290*/  FSETP.NAN.AND P1, PT, R13, R13, PT ;  /* 0x0000000d0d00720b */ /* 0x000fd60003f28000 */
[----:B------:R-:W-:-:S04]  /*02a0*/  @!P0 FSEL R13, R13, 0.0090210977941751480103, P1 ;  /* 0x3c13cd3a0d0d8808 */ /* 0x000fc80000800000 */
[C---:B------:R-:W-:Y:S02]  /*02b0*/  FSETP.GT.AND P0, PT, R13.reuse, 8.50705917302346158658e+37, PT ;  /* 0x7e8000000d00780b */ /* 0x040fe40003f04000 */
[----:B------:R-:W-:-:S11]  /*02c0*/  FSETP.GEU.AND P1, PT, R13, 1.175494350822287508e-38, PT ;  /* 0x008000000d00780b */ /* 0x000fd60003f2e000 */
[----:B------:R-:W-:-:S04]  /*02d0*/  @P0 FMUL R13, R13, 0.25 ;  /* 0x3e8000000d0d0820 */ /* 0x000fc80000400000 */
[----:B------:R-:W-:-:S06]  /*02e0*/  @!P1 FMUL R13, R13, 16777216 ;  /* 0x4b8000000d0d9820 */ /* 0x000fcc0000400000 */
[----:B------:R-:W1:Y:S01]  /*02f0*/  MUFU.RCP R13, R13 ;  /* 0x0000000d000d7308 */ /* 0x000e620000001000 */
[C---:B---3--:R-:W-:Y:S01]  /*0300*/  FFMA R8, R12.reuse, -8.1380210758652538061e-05, R4 ;  /* 0xb8aaaaab0c087823 */ /* 0x048fe20000000004 */
[C---:B------:R-:W-:Y:S01]  /*0310*/  FFMA R5, R12.reuse, -8.1380210758652538061e-05, R5 ;  /* 0xb8aaaaab0c057823 */ /* 0x040fe20000000005 */
[C---:B------:R-:W-:Y:S01]  /*0320*/  FFMA R6, R12.reuse, -8.1380210758652538061e-05, R6 ;  /* 0xb8aaaaab0c067823 */ /* 0x040fe20000000006 */
[----:B------:R-:W-:Y:S01]  /*0330*/  FFMA R7, R12, -8.1380210758652538061e-05, R7 ;  /* 0xb8aaaaab0c077823 */ /* 0x000fe20000000007 */
[----:B------:R-:W-:Y:S01]  /*0340*/  @P0 FMUL R8, R8, 0.25 ;  /* 0x3e80000008080820 */ /* 0x000fe20000400000 */
[----:B------:R-:W-:Y:S01]  /*0350*/  @P0 FMUL R5, R5, 0.25 ;  /* 0x3e80000005050820 */ /* 0x000fe20000400000 */
[----:B------:R-:W-:Y:S01]  /*0360*/  @P0 FMUL R6, R6, 0.25 ;  /* 0x3e80000006060820 */ /* 0x000fe20000400000 */
[----:B------:R-:W-:Y:S01]  /*0370*/  @P0 FMUL R7, R7, 0.25 ;  /* 0x3e80000007070820 */ /* 0x000fe20000400000 */
[----:B------:R-:W-:Y:S01]  /*0380*/  @!P1 FMUL R8, R8, 16777216 ;  /* 0x4b80000008089820 */ /* 0x000fe20000400000 */
[----:B------:R-:W-:Y:S01]  /*0390*/  @!P1 FMUL R5, R5, 16777216 ;  /* 0x4b80000005059820 */ /* 0x000fe20000400000 */
[----:B------:R-:W-:Y:S01]  /*03a0*/  @!P1 FMUL R6, R6, 16777216 ;  /* 0x4b80000006069820 */ /* 0x000fe20000400000 */
[----:B------:R-:W-:Y:S01]  /*03b0*/  @!P1 FMUL R7, R7, 16777216 ;  /* 0x4b80000007079820 */ /* 0x000fe20000400000 */
[C---:B-1----:R-:W-:Y:S01]  /*03c0*/  FMUL R9, R13.reuse, R8 ;  /* 0x000000080d097220 */ /* 0x042fe20000400000 */
[C---:B------:R-:W-:Y:S01]  /*03d0*/  FMUL R11, R13.reuse, R5 ;  /* 0x000000050d0b7220 */ /* 0x040fe20000400000 */
[C---:B------:R-:W-:Y:S01]  /*03e0*/  FMUL R15, R13.reuse, R6 ;  /* 0x000000060d0f7220 */ /* 0x040fe20000400000 */
[----:B------:R-:W-:Y:S01]  /*03f0*/  FMUL R13, R13, R7 ;  /* 0x000000070d0d7220 */ /* 0x000fe20000400000 */
[----:B------:R-:W-:Y:S01]  /*0400*/  LOP3.LUT R4, R2, 0x7f, RZ, 0xc0, !PT ;  /* 0x0000007f02047812 */ /* 0x000fe200078ec0ff */
[----:B------:R1:W-:Y:S04]  /*0410*/  STS [R10], R9 ;  /* 0x000000090a007388 */ /* 0x0003e80000000800 */
[----:B------:R-:W-:Y:S01]  /*0420*/  STS [R10+0x4], R11 ;  /* 0x0000040b0a007388 */ /* 0x000fe20000000800 */
[----:B------:R-:W-:-:S03]  /*0430*/  LOP3.LUT R6, R4, 0x80, RZ, 0xfc, !PT ;  /* 0x0000008004067812 */ /* 0x000fc600078efcff */
[----:B------:R-:W-:Y:S04]  /*0440*/  STS [R10+0x8], R15 ;  /* 0x0000080f0a007388 */ /* 0x000fe80000000800 */
[----:B------:R2:W-:Y:S01]  /*0450*/  STS [R10+0xc], R13 ;  /* 0x00000c0d0a007388 */ /* 0x0005e20000000800 */
[----:B------:R-:W-:Y:S02]  /*0460*/  LOP3.LUT R7, R4, 0x100, RZ, 0xfc, !PT ;  /* 0x0000010004077812 */ /* 0x000fe400078efcff */
[----:B------:R-:W-:Y:S02]  /*0470*/  SHF.R.U32.HI R5, RZ, 0x3, R2 ;  /* 0x00000003ff057819 */ /* 0x000fe40000011602 */
[----:B------:R-:W-:Y:S02]  /*0480*/  SHF.R.U32.HI R6, RZ, 0x3, R6 ;  /* 0x00000003ff067819 */ /* 0x000fe40000011606 */
[----:B------:R-:W-:-:S02]  /*0490*/  SHF.R.U32.HI R7, RZ, 0x3, R7 ;  /* 0x00000003ff077819 */ /* 0x000fc40000011607 */
[----:B------:R-:W-:Y:S02]  /*04a0*/  LOP3.LUT R5, R5, 0xc, RZ, 0xc0, !PT ;  /* 0x0000000c05057812 */ /* 0x000fe400078ec0ff */
[----:B------:R-:W-:Y:S02]  /*04b0*/  LOP3.LUT R6, R6, 0x1c, RZ, 0xc0, !PT ;  /* 0x0000001c06067812 */ /* 0x000fe400078ec0ff */
[----:B------:R-:W-:Y:S02]  /*04c0*/  LOP3.LUT R8, R7, 0x2c, RZ, 0xc0, !PT ;  /* 0x0000002c07087812 */ /* 0x000fe400078ec0ff */
[----:B------:R-:W-:Y:S01]  /*04d0*/  IADD3 R5, R5, UR4, RZ ;  /* 0x0000000405057c10 */ /* 0x000fe2000fffe0ff */
[----:B------:R-:W-:Y:S01]  /*04e0*/  VIADD R7, R6, UR4 ;  /* 0x0000000406077c36 */ /* 0x000fe20008000000 */
[----:B-1----:R-:W-:-:S03]  /*04f0*/  IADD3 R9, R8, UR4, RZ ;  /* 0x0000000408097c10 */ /* 0x002fc6000fffe0ff */
[C---:B------:R-:W-:Y:S01]  /*0500*/  IMAD R8, R4.reuse, 0x4, R5 ;  /* 0x0000000404087824 */ /* 0x040fe200078e0205 */
[----:B------:R-:W-:Y:S01]  /*0510*/  BAR.SYNC.DEFER_BLOCKING 0x0 ;  /* 0x0000000000007b1d */ /* 0x000fe20000010000 */
[C---:B------:R-:W-:Y:S01]  /*0520*/  LEA R7, R4.reuse, R7, 0x2 ;  /* 0x0000000704077211 */ /* 0x040fe200078e10ff */
[----:B------:R-:W-:Y:S01]  /*0530*/  IMAD R6, R4, 0x4, R9 ;  /* 0x0000000404067824 */ /* 0x000fe200078e0209 */
[----:B------:R-:W-:-:S04]  /*0540*/  SHF.R.U32.HI R9, RZ, 0x5, R2 ;  /* 0x00000005ff097819 */ /* 0x000fc80000011602 */
[----:B------:R-:W-:Y:S02]  /*0550*/  LOP3.LUT R9, R0, 0x3, R9, 0xf8, !PT ;  /* 0x0000000300097812 */ /* 0x000fe400078ef809 */
[----:B------:R-:W-:Y:S02]  /*0560*/  LOP3.LUT R5, R3, 0x1f, R2, 0xf8, !PT ;  /* 0x0000001f03057812 */ /* 0x000fe400078ef802 */
[C---:B------:R-:W-:Y:S01]  /*0570*/  LOP3.LUT R12, R9.reuse, 0x4, RZ, 0xfc, !PT ;  /* 0x00000004090c7812 */ /* 0x040fe200078efcff */
[----:B------:R-:W1:Y:S01]  /*0580*/  LDC.64 R2, c[0x0][0x228] ;  /* 0x00008a00ff027b82 */ /* 0x000e620000000a00 */
[C---:B--2---:R-:W-:Y:S01]  /*0590*/  LOP3.LUT R10, R9.reuse, 0x8, RZ, 0xfc, !PT ;  /* 0x00000008090a7812 */ /* 0x044fe200078efcff */
[----:B------:R-:W2:Y:S04]  /*05a0*/  LDS R8, [R8] ;  /* 0x0000000008087984 */ /* 0x000ea80000000800 */
[----:B------:R-:W3:Y:S04]  /*05b0*/  LDS R7, [R7+0x200] ;  /* 0x0002000007077984 */ /* 0x000ee80000000800 */
[----:B------:R-:W4:Y:S01]  /*05c0*/  LDS R6, [R6+0x400] ;  /* 0x0004000006067984 */ /* 0x000f220000000800 */
[----:B------:R-:W-:-:S04]  /*05d0*/  IMAD.HI R13, R9, 0x55555556, RZ ;  /* 0x55555556090d7827 */ /* 0x000fc800078e02ff */
[----:B------:R-:W-:Y:S01]  /*05e0*/  IMAD.HI R11, R12, 0x55555556, RZ ;  /* 0x555555560c0b7827 */ /* 0x000fe200078e02ff */
[----:B------:R-:W-:-:S03]  /*05f0*/  LEA.HI R14, R13, R13, RZ, 0x1 ;  /* 0x0000000d0d0e7211 */ /* 0x000fc600078f08ff */
[----:B------:R-:W-:Y:S01]  /*0600*/  IMAD.HI R0, R10, 0x55555556, RZ ;  /* 0x555555560a007827 */ /* 0x000fe200078e02ff */
[----:B------:R-:W-:Y:S02]  /*0610*/  LEA.HI R13, R11, R11, RZ, 0x1 ;  /* 0x0000000b0b0d7211 */ /* 0x000fe400078f08ff */
[----:B------:R-:W-:Y:S02]  /*0620*/  LOP3.LUT R15, R4, 0x180, RZ, 0xfc, !PT ;  /* 0x00000180040f7812 */ /* 0x000fe400078efcff */
[----:B------:R-:W-:Y:S01]  /*0630*/  LEA.HI R11, R0, R0, RZ, 0x1 ;  /* 0x00000000000b7211 */ /* 0x000fe200078f08ff */
[----:B------:R-:W-:Y:S01]  /*0640*/  IMAD R0, R14, -0x3, R9 ;  /* 0xfffffffd0e007824 */ /* 0x000fe200078e0209 */
[----:B------:R-:W-:Y:S01]  /*0650*/  ISETP.GE.AND P1, PT, R12, 0xc, PT ;  /* 0x0000000c0c00780c */ /* 0x000fe20003f26270 */
[----:B------:R-:W-:Y:S01]  /*0660*/  IMAD R12, R13, -0x3, R12 ;  /* 0xfffffffd0d0c7824 */ /* 0x000fe200078e020c */
[----:B------:R-:W-:Y:S01]  /*0670*/  ISETP.GE.AND P2, PT, R10, 0xc, PT ;  /* 0x0000000c0a00780c */ /* 0x000fe20003f46270 */
[----:B------:R-:W-:Y:S01]  /*0680*/  IMAD R10, R11, -0x3, R10 ;  /* 0xfffffffd0b0a7824 */ /* 0x000fe200078e020a */
[----:B------:R-:W-:Y:S01]  /*0690*/  SHF.R.U32.HI R16, RZ, 0x3, R15 ;  /* 0x00000003ff107819 */ /* 0x000fe2000001160f */
[----:B------:R-:W-:Y:S01]  /*06a0*/  IMAD R15, R5, 0x3, R0 ;  /* 0x00000003050f7824 */ /* 0x000fe200078e0200 */
[----:B------:R-:W-:Y:S01]  /*06b0*/  ISETP.GE.AND P0, PT, R9, 0xc, PT ;  /* 0x0000000c0900780c */ /* 0x000fe20003f06270 */
[----:B------:R-:W-:-:S02]  /*06c0*/  IMAD R12, R5, 0x3, R12 ;  /* 0x00000003050c7824 */ /* 0x000fc400078e020c */
[----:B------:R-:W-:Y:S02]  /*06d0*/  IMAD R10, R5, 0x3, R10 ;  /* 0x00000003050a7824 */ /* 0x000fe400078e020a */
[----:B------:R-:W-:Y:S02]  /*06e0*/  IMAD R15, R14, 0x3000, R15 ;  /* 0x000030000e0f7824 */ /* 0x000fe400078e020f */
[----:B------:R-:W-:Y:S02]  /*06f0*/  IMAD R13, R13, 0x3000, R12 ;  /* 0x000030000d0d7824 */ /* 0x000fe400078e020c */
[----:B------:R-:W-:Y:S01]  /*0700*/  IMAD R17, R11, 0x3000, R10 ;  /* 0x000030000b117824 */ /* 0x000fe200078e020a */
[----:B------:R-:W-:Y:S01]  /*0710*/  LOP3.LUT R16, R16, 0x3c, RZ, 0xc0, !PT ;  /* 0x0000003c10107812 */ /* 0x000fe200078ec0ff */
[----:B-1----:R-:W-:-:S04]  /*0720*/  IMAD.WIDE R10, R15, 0x4, R2 ;  /* 0x000000040f0a7825 */ /* 0x002fc800078e0202 */
[----:B------:R-:W-:Y:S01]  /*0730*/  IMAD.WIDE R12, R13, 0x4, R2 ;  /* 0x000000040d0c7825 */ /* 0x000fe200078e0202 */
[----:B------:R-:W-:-:S03]  /*0740*/  IADD3 R19, R16, UR4, RZ ;  /* 0x0000000410137c10 */ /* 0x000fc6000fffe0ff */
[----:B------:R-:W-:Y:S01]  /*0750*/  IMAD.WIDE R14, R17, 0x4, R2 ;  /* 0x00000004110e7825 */ /* 0x000fe200078e0202 */
[----:B--2---:R1:W-:Y:S04]  /*0760*/  @!P0 STG.E desc[UR6][R10.64], R8 ;  /* 0x000000080a008986 */ /* 0x0043e8000c101906 */
[----:B---3--:R1:W-:Y:S01]  /*0770*/  @!P1 STG.E desc[UR6][R12.64], R7 ;  /* 0x000000070c009986 */ /* 0x0083e2000c101906 */
[----:B------:R-:W-:-:S03]  /*0780*/  IMAD R19, R4, 0x4, R19 ;  /* 0x0000000404137824 */ /* 0x000fc600078e0213 */
[----:B----4-:R1:W-:Y:S01]  /*0790*/  @!P2 STG.E desc[UR6][R14.64], R6 ;  /* 0x000000060e00a986 */ /* 0x0103e2000c101906 */
[----:B------:R-:W-:Y:S05]  /*07a0*/  @P3 EXIT ;  /* 0x000000000000394d */ /* 0x000fea0003800000 */
[----:B------:R-:W0:Y:S01]  /*07b0*/  LDS R19, [R19+0x600] ;  /* 0x0006000013137984 */ /* 0x000e220000000800 */
[----:B------:R-:W-:-:S05]  /*07c0*/  LOP3.LUT R9, R9, 0xc, RZ, 0xfc, !PT ;  /* 0x0000000c09097812 */ /* 0x000fca00078efcff */
[----:B------:R-:W-:-:S05]  /*07d0*/  IMAD.HI R0, R9, 0x55555556, RZ ;  /* 0x5555555609007827 */ /* 0x000fca00078e02ff */
[----:B------:R-:W-:-:S05]  /*07e0*/  LEA.HI R0, R0, R0, RZ, 0x1 ;  /* 0x0000000000007211 */ /* 0x000fca00078f08ff */
[----:B------:R-:W-:-:S04]  /*07f0*/  IMAD R4, R0, -0x3, R9 ;  /* 0xfffffffd00047824 */ /* 0x000fc800078e0209 */
[----:B------:R-:W-:-:S04]  /*0800*/  IMAD R5, R5, 0x3, R4 ;  /* 0x0000000305057824 */ /* 0x000fc800078e0204 */
[----:B------:R-:W-:-:S04]  /*0810*/  IMAD R5, R0, 0x3000, R5 ;  /* 0x0000300000057824 */ /* 0x000fc800078e0205 */
[----:B------:R-:W-:-:S05]  /*0820*/  IMAD.WIDE R2, R5, 0x4, R2 ;  /* 0x0000000405027825 */ /* 0x000fca00078e0202 */
[----:B0-----:R-:W-:Y:S01]  /*0830*/  STG.E desc[UR6][R2.64], R19 ;  /* 0x0000001302007986 */ /* 0x001fe2000c101906 */
[----:B------:R-:W-:Y:S05]  /*0840*/  EXIT ;  /* 0x000000000000794d */ /* 0x000fea0003800000 */
.L_x_0:
[----:B------:R-:W-:-:S00]  /*0850*/  BRA `(.L_x_0) ;  /* 0xfffffffc00fc7947 */ /* 0x000fc0000383ffff */
[----:B------:R-:W-:-:S00]  /*0860*/  NOP ;  /* 0x0000000000007918 */ /* 0x000fc00000000000 */
        /* <DEDUP_REMOVED lines=9> */
.L_x_1:


//--------------------- .nv.global.init           --------------------------
	.section	.nv.global.init,"aw",@progbits
.nv.global.init:
	.type		_$_str,@object
	.size		_$_str,(_$_str_$_2 - _$_str)
_$_str:
        /*0000*/ 	.byte	0x5f, 0x5f, 0x43, 0x55, 0x44, 0x41, 0x5f, 0x46, 0x54, 0x5a, 0x00
	.type		_$_str_$_2,@object
	.size		_$_str_$_2,(.L_1 - _$_str_$_2)
_$_str_$_2:
        /*000b*/ 	.byte	0x5f, 0x5f, 0x43, 0x55, 0x44, 0x41, 0x5f, 0x50, 0x52, 0x45, 0x43, 0x5f, 0x53, 0x51, 0x52, 0x54
        /*001b*/ 	.byte	0x00
.L_1:


//--------------------- .nv.shared.triton_poi_fused_div_maximum_mean_std_sub_10 --------------------------
	.section	.nv.shared.triton_poi_fused_div_maximum_mean_std_sub_10,"aw",@nobits
	.sectionflags	@""
	.align	16
	.zero		1024


//--------------------- .nv.constant0.triton_poi_fused_div_maximum_mean_std_sub_10 --------------------------
	.section	.nv.constant0.triton_poi_fused_div_maximum_mean_std_sub_10,"a",@progbits
	.sectionflags	@""
	.align	4
.nv.constant0.triton_poi_fused_div_maximum_mean_std_sub_10:
	.zero		568
